	.headerflags	@"EF_CUDA_TEXMODE_UNIFIED EF_CUDA_64BIT_ADDRESS EF_CUDA_ACCELERATORS EF_CUDA_SM90 EF_CUDA_VIRTUAL_SM(EF_CUDA_SM90)"
	.elftype	@"ET_EXEC"


//--------------------- .nv.info                  --------------------------
	.section	.nv.info,"",@"SHT_CUDA_INFO"
	.align	4


	//----- nvinfo : EIATTR_REGCOUNT
	.align		4
        /*0000*/ 	.byte	0x04, 0x2f
        /*0002*/ 	.short	(.L_1 - .L_0)
	.align		4
.L_0:
        /*0004*/ 	.word	index@(triton_poi_fused_convolution_15)
        /*0008*/ 	.word	0x00000012


	//----- nvinfo : EIATTR_MIN_STACK_SIZE
	.align		4
.L_1:
        /*000c*/ 	.byte	0x04, 0x12
        /*000e*/ 	.short	(.L_3 - .L_2)
	.align		4
.L_2:
        /*0010*/ 	.word	index@(triton_poi_fused_convolution_15)
        /*0014*/ 	.word	0x00000000


	//----- nvinfo : EIATTR_FRAME_SIZE
	.align		4
.L_3:
        /*0018*/ 	.byte	0x04, 0x11
        /*001a*/ 	.short	(.L_5 - .L_4)
	.align		4
.L_4:
        /*001c*/ 	.word	index@(triton_poi_fused_convolution_15)
        /*0020*/ 	.word	0x00000000


	//----- nvinfo : EIATTR_MIN_STACK_SIZE
	.align		4
.L_5:
        /*0024*/ 	.byte	0x04, 0x12
        /*0026*/ 	.short	(.L_7 - .L_6)
	.align		4
.L_6:
        /*0028*/ 	.word	index@(triton_poi_fused_convolution_15)
        /*002c*/ 	.word	0x00000000
.L_7:


//--------------------- .nv.info.triton_poi_fused_convolution_15 --------------------------
	.section	.nv.info.triton_poi_fused_convolution_15,"",@"SHT_CUDA_INFO"
	.sectionflags	@""
	.align	4


	//----- nvinfo : EIATTR_CUDA_API_VERSION
	.align		4
        /*0000*/ 	.byte	0x04, 0x37
        /*0002*/ 	.short	(.L_9 - .L_8)
.L_8:
        /*0004*/ 	.word	0x0000007c


	//----- nvinfo : EIATTR_KPARAM_INFO
	.align		4
.L_9:
        /*0008*/ 	.byte	0x04, 0x17
        /*000a*/ 	.short	(.L_11 - .L_10)
.L_10:
        /*000c*/ 	.word	0x00000000
        /*0010*/ 	.short	0x0002
        /*0012*/ 	.short	0x0010
        /*0014*/ 	.byte	0x00, 0xf0, 0x11, 0x00


	//----- nvinfo : EIATTR_KPARAM_INFO
	.align		4
.L_11:
        /*0018*/ 	.byte	0x04, 0x17
        /*001a*/ 	.short	(.L_13 - .L_12)
.L_12:
        /*001c*/ 	.word	0x00000000
        /*0020*/ 	.short	0x0001
        /*0022*/ 	.short	0x0008
        /*0024*/ 	.byte	0x00, 0xf4, 0x21, 0x00


	//----- nvinfo : EIATTR_KPARAM_INFO
	.align		4
.L_13:
        /*0028*/ 	.byte	0x04, 0x17
        /*002a*/ 	.short	(.L_15 - .L_14)
.L_14:
        /*002c*/ 	.word	0x00000000
        /*0030*/ 	.short	0x0000
        /*0032*/ 	.short	0x0000
        /*0034*/ 	.byte	0x00, 0xf4, 0x21, 0x00


	//----- nvinfo : EIATTR_SPARSE_MMA_MASK
	.align		4
.L_15:
        /*0038*/ 	.byte	0x03, 0x50
        /*003a*/ 	.short	0x0000


	//----- nvinfo : EIATTR_MAXREG_COUNT
	.align		4
        /*003c*/ 	.byte	0x03, 0x1b
        /*003e*/ 	.short	0x00ff


	//----- nvinfo : EIATTR_EXIT_INSTR_OFFSETS
	.align		4
        /*0040*/ 	.byte	0x04, 0x1c
        /*0042*/ 	.short	(.L_17 - .L_16)


	//   ....[0]....
.L_16:
        /*0044*/ 	.word	0x00000300


	//----- nvinfo : EIATTR_REQNTID
	.align		4
.L_17:
        /*0048*/ 	.byte	0x04, 0x10
        /*004a*/ 	.short	(.L_19 - .L_18)
.L_18:
        /*004c*/ 	.word	0x00000080
        /*0050*/ 	.word	0x00000001
        /*0054*/ 	.word	0x00000001


	//----- nvinfo : EIATTR_CBANK_PARAM_SIZE
	.align		4
.L_19:
        /*0058*/ 	.byte	0x03, 0x19
        /*005a*/ 	.short	0x0014


	//----- nvinfo : EIATTR_PARAM_CBANK
	.align		4
        /*005c*/ 	.byte	0x04, 0x0a
        /*005e*/ 	.short	(.L_21 - .L_20)
	.align		4
.L_20:
        /*0060*/ 	.word	index@(.nv.constant0.triton_poi_fused_convolution_15)
        /*0064*/ 	.short	0x0210
        /*0066*/ 	.short	0x0014


	//----- nvinfo : EIATTR_SW_WAR
	.align		4
.L_21:
        /*0068*/ 	.byte	0x04, 0x36
        /*006a*/ 	.short	(.L_23 - .L_22)
.L_22:
        /*006c*/ 	.word	0x00000008
.L_23:


//--------------------- .nv.callgraph             --------------------------
	.section	.nv.callgraph,"",@"SHT_CUDA_CALLGRAPH"
	.align	4
	.sectionentsize	8
	.align		4
        /*0000*/ 	.word	0x00000000
	.align		4
        /*0004*/ 	.word	0xffffffff
	.align		4
        /*0008*/ 	.word	0x00000000
	.align		4
        /*000c*/ 	.word	0xfffffffe
	.align		4
        /*0010*/ 	.word	0x00000000
	.align		4
        /*0014*/ 	.word	0xfffffffd
	.align		4
        /*0018*/ 	.word	0x00000000
	.align		4
        /*001c*/ 	.word	0xfffffffc


//--------------------- .text.triton_poi_fused_convolution_15 --------------------------
	.section	.text.triton_poi_fused_convolution_15,"ax",@progbits
	.align	128
        .global         triton_poi_fused_convolution_15
        .type           triton_poi_fused_convolution_15,@function
        .size           triton_poi_fused_convolution_15,(.L_x_1 - triton_poi_fused_convolution_15)
        .other          triton_poi_fused_convolution_15,@"STO_CUDA_ENTRY STV_DEFAULT"
triton_poi_fused_convolution_15:
.text.triton_poi_fused_convolution_15:
[----:B------:R-:W-:Y:S01]  /*0000*/  LDC R1, c[0x0][0x28] ;  /* 0x00000a00ff017b82 */ /* 0x000fe20000000800 */
[----:B------:R-:W1:Y:S01]  /*0010*/  S2R R0, SR_TID.X ;  /* 0x0000000000007919 */ /* 0x000e620000002100 */
[----:B------:R-:W-:Y:S01]  /*0020*/  ULDC.64 UR4, c[0x0][0x208] ;  /* 0x0000820000047ab9 */ /* 0x000fe20000000a00 */
[----:B------:R-:W2:Y:S01]  /*0030*/  S2R R7, SR_CTAID.X ;  /* 0x0000000000077919 */ /* 0x000ea20000002500 */
[----:B-1----:R-:W-:Y:S01]  /*0040*/  IMAD.SHL.U32 R0, R0, 0x4, RZ ;  /* 0x0000000400007824 */ /* 0x002fe200078e00ff */
[----:B--2---:R-:W-:-:S04]  /*0050*/  SHF.R.S32.HI R2, RZ, 0x15, R7 ;  /* 0x00000015ff027819 */ /* 0x004fc80000011407 */
[----:B------:R-:W-:Y:S02]  /*0060*/  LOP3.LUT R0, R0, 0x1fc, RZ, 0xc0, !PT ;  /* 0x000001fc00007812 */ /* 0x000fe400078ec0ff */
[----:B------:R-:W-:-:S03]  /*0070*/  SGXT R2, R2, 0x1 ;  /* 0x000000010202781a */ /* 0x000fc60000000200 */
[----:B------:R-:W-:-:S05]  /*0080*/  IMAD R7, R7, 0x400, R0 ;  /* 0x0000040007077824 */ /* 0x000fca00078e0200 */
[----:B------:R-:W-:-:S04]  /*0090*/  LEA.HI R2, R2, R7, RZ, 0x12 ;  /* 0x0000000702027211 */ /* 0x000fc800078f90ff */
[----:B------:R-:W-:Y:S01]  /*00a0*/  SHF.R.S32.HI R0, RZ, 0x12, R2 ;  /* 0x00000012ff007819 */ /* 0x000fe20000011402 */
[----:B------:R-:W-:-:S03]  /*00b0*/  VIADD R3, R2, 0x200 ;  /* 0x0000020002037836 */ /* 0x000fc60000000000 */
[----:B------:R-:W-:Y:S02]  /*00c0*/  SHF.R.S32.HI R2, RZ, 0xf, R0 ;  /* 0x0000000fff027819 */ /* 0x000fe40000011400 */
[----:B------:R-:W-:Y:S02]  /*00d0*/  SHF.R.S32.HI R6, RZ, 0x12, R3 ;  /* 0x00000012ff067819 */ /* 0x000fe40000011403 */
[----:B------:R-:W-:Y:S02]  /*00e0*/  LOP3.LUT R5, R2, 0xffff, RZ, 0xc0, !PT ;  /* 0x0000ffff02057812 */ /* 0x000fe400078ec0ff */
[----:B------:R-:W-:Y:S02]  /*00f0*/  SHF.R.S32.HI R3, RZ, 0xf, R6 ;  /* 0x0000000fff037819 */ /* 0x000fe40000011406 */
[----:B------:R-:W-:Y:S02]  /*0100*/  LEA.HI R4, R5, R0, RZ, 0x18 ;  /* 0x0000000005047211 */ /* 0x000fe400078fc0ff */
[----:B------:R-:W-:-:S02]  /*0110*/  LOP3.LUT R9, R3, 0xffff, RZ, 0xc0, !PT ;  /* 0x0000ffff03097812 */ /* 0x000fc400078ec0ff */
[----:B------:R-:W-:Y:S01]  /*0120*/  LOP3.LUT R8, R4, 0xff00, RZ, 0xc0, !PT ;  /* 0x0000ff0004087812 */ /* 0x000fe200078ec0ff */
[----:B------:R-:W1:Y:S01]  /*0130*/  LDC.64 R2, c[0x0][0x210] ;  /* 0x00008400ff027b82 */ /* 0x000e620000000a00 */
[----:B------:R-:W-:-:S03]  /*0140*/  LEA.HI R9, R9, R6, RZ, 0x18 ;  /* 0x0000000609097211 */ /* 0x000fc600078fc0ff */
[----:B------:R-:W-:Y:S01]  /*0150*/  IMAD.MOV R8, RZ, RZ, -R8 ;  /* 0x000000ffff087224 */ /* 0x000fe200078e0a08 */
[----:B------:R-:W-:-:S03]  /*0160*/  LOP3.LUT R9, R9, 0xff00, RZ, 0xc0, !PT ;  /* 0x0000ff0009097812 */ /* 0x000fc600078ec0ff */
[----:B------:R-:W2:Y:S02]  /*0170*/  LDC.64 R4, c[0x0][0x218] ;  /* 0x00008600ff047b82 */ /* 0x000ea40000000a00 */
[----:B------:R-:W-:Y:S01]  /*0180*/  IMAD.MOV R11, RZ, RZ, -R9 ;  /* 0x000000ffff0b7224 */ /* 0x000fe200078e0a09 */
[----:B------:R-:W-:-:S04]  /*0190*/  PRMT R9, R8, 0x7710, RZ ;  /* 0x0000771008097816 */ /* 0x000fc800000000ff */
[----:B------:R-:W-:Y:S01]  /*01a0*/  PRMT R11, R11, 0x7710, RZ ;  /* 0x000077100b0b7816 */ /* 0x000fe200000000ff */
[----:B------:R-:W-:-:S04]  /*01b0*/  IMAD.IADD R0, R0, 0x1, R9 ;  /* 0x0000000100007824 */ /* 0x000fc800078e0209 */
[----:B------:R-:W-:Y:S01]  /*01c0*/  IMAD.IADD R6, R6, 0x1, R11 ;  /* 0x0000000106067824 */ /* 0x000fe200078e020b */
[----:B------:R-:W-:Y:S01]  /*01d0*/  PRMT R9, R0, 0x9910, RZ ;  /* 0x0000991000097816 */ /* 0x000fe200000000ff */
[----:B-1----:R-:W-:-:S03]  /*01e0*/  IMAD.WIDE R2, R7, 0x4, R2 ;  /* 0x0000000407027825 */ /* 0x002fc600078e0202 */
[----:B------:R-:W-:Y:S02]  /*01f0*/  PRMT R11, R6, 0x9910, RZ ;  /* 0x00009910060b7816 */ /* 0x000fe400000000ff */
[----:B------:R-:W3:Y:S01]  /*0200*/  LDG.E.128 R12, desc[UR4][R2.64+0x800] ;  /* 0x00080004020c7981 */ /* 0x000ee2000c1e1d00 */
[----:B--2---:R-:W-:-:S04]  /*0210*/  IMAD.WIDE R8, R9, 0x4, R4 ;  /* 0x0000000409087825 */ /* 0x004fc800078e0204 */
[----:B------:R-:W-:Y:S02]  /*0220*/  IMAD.WIDE R10, R11, 0x4, R4 ;  /* 0x000000040b0a7825 */ /* 0x000fe400078e0204 */
[----:B------:R-:W2:Y:S04]  /*0230*/  LDG.E.128 R4, desc[UR4][R2.64] ;  /* 0x0000000402047981 */ /* 0x000ea8000c1e1d00 */
[----:B------:R-:W2:Y:S04]  /*0240*/  LDG.E.EL R8, desc[UR4][R8.64] ;  /* 0x0000000408087981 */ /* 0x000ea8000c2e1900 */
[----:B------:R-:W3:Y:S01]  /*0250*/  LDG.E.EL R10, desc[UR4][R10.64] ;  /* 0x000000040a0a7981 */ /* 0x000ee2000c2e1900 */
[--C-:B--2---:R-:W-:Y:S01]  /*0260*/  FADD R4, R4, R8.reuse ;  /* 0x0000000804047221 */ /* 0x104fe20000000000 */
[--C-:B------:R-:W-:Y:S01]  /*0270*/  FADD R5, R5, R8.reuse ;  /* 0x0000000805057221 */ /* 0x100fe20000000000 */
[--C-:B------:R-:W-:Y:S01]  /*0280*/  FADD R6, R6, R8.reuse ;  /* 0x0000000806067221 */ /* 0x100fe20000000000 */
[----:B------:R-:W-:Y:S01]  /*0290*/  FADD R7, R7, R8 ;  /* 0x0000000807077221 */ /* 0x000fe20000000000 */
[--C-:B---3--:R-:W-:Y:S01]  /*02a0*/  FADD R12, R12, R10.reuse ;  /* 0x0000000a0c0c7221 */ /* 0x108fe20000000000 */
[--C-:B------:R-:W-:Y:S01]  /*02b0*/  FADD R13, R13, R10.reuse ;  /* 0x0000000a0d0d7221 */ /* 0x100fe20000000000 */
[--C-:B------:R-:W-:Y:S01]  /*02c0*/  FADD R14, R14, R10.reuse ;  /* 0x0000000a0e0e7221 */ /* 0x100fe20000000000 */
[----:B------:R-:W-:Y:S01]  /*02d0*/  FADD R15, R15, R10 ;  /* 0x0000000a0f0f7221 */ /* 0x000fe20000000000 */
[----:B------:R-:W-:Y:S04]  /*02e0*/  STG.E.128 desc[UR4][R2.64], R4 ;  /* 0x0000000402007986 */ /* 0x000fe8000c101d04 */
[----:B------:R-:W-:Y:S01]  /*02f0*/  STG.E.128 desc[UR4][R2.64+0x800], R12 ;  /* 0x0008000c02007986 */ /* 0x000fe2000c101d04 */
[----:B------:R-:W-:Y:S05]  /*0300*/  EXIT ;  /* 0x000000000000794d */ /* 0x000fea0003800000 */
.L_x_0:
[----:B------:R-:W-:-:S00]  /*0310*/  BRA `(.L_x_0) ;  /* 0xfffffffc00fc7947 */ /* 0x000fc0000383ffff */
[----:B------:R-:W-:-:S00]  /*0320*/  NOP ;  /* 0x0000000000007918 */ /* 0x000fc00000000000 */
        /* <DEDUP_REMOVED lines=13> */
.L_x_1:


//--------------------- .nv.constant0.triton_poi_fused_convolution_15 --------------------------
	.section	.nv.constant0.triton_poi_fused_convolution_15,"a",@progbits
	.sectionflags	@""
	.align	4
.nv.constant0.triton_poi_fused_convolution_15:
	.zero		548
